//
// Generated by NVIDIA NVVM Compiler
//
// Compiler Build ID: CL-36424714
// Cuda compilation tools, release 13.0, V13.0.88
// Based on NVVM 20.0.0
//

.version 9.0
.target sm_100
.address_size 64

	// .globl	_Z8sayHellov
.extern .func  (.param .b32 func_retval0) vprintf
(
	.param .b64 vprintf_param_0,
	.param .b64 vprintf_param_1
)
;
.global .align 1 .b8 $str[39] = {72, 101, 108, 108, 111, 32, 102, 114, 111, 109, 32, 121, 111, 117, 114, 32, 78, 86, 73, 68, 73, 65, 32, 71, 80, 85, 45, 116, 104, 114, 101, 97, 100, 32, 37, 100, 33, 10};

.visible .entry _Z8sayHellov()
{
	.local .align 8 .b8 	__local_depot0[8];
	.reg .b64 	%SP;
	.reg .b64 	%SPL;
	.reg .b32 	%r<4>;
	.reg .b64 	%rd<5>;

	mov.u64 	%SPL, __local_depot0;
	cvta.local.u64 	%SP, %SPL;
	add.u64 	%rd1, %SP, 0;
	add.u64 	%rd2, %SPL, 0;
	mov.u32 	%r1, %tid.x;
	st.local.u32 	[%rd2], %r1;
	mov.u64 	%rd3, $str;
	cvta.global.u64 	%rd4, %rd3;
	{ // callseq 0, 0
	.param .b64 param0;
	st.param.b64 	[param0], %rd4;
	.param .b64 param1;
	st.param.b64 	[param1], %rd1;
	.param .b32 retval0;
	call.uni (retval0), 
	vprintf, 
	(
	param0, 
	param1
	);
	ld.param.b32 	%r2, [retval0];
	} // callseq 0
	ret;

}


// ===== COMPILED SASS (sm_100) =====

	.target	sm_100

	.elftype	@"ET_EXEC"


//--------------------- .note.nv.tkinfo           --------------------------
	.section	.note.nv.tkinfo,"",@"SHT_NOTE"
	.sectionflags	@"SHF_NOTE_NV_TKINFO"
	.tkinfo
        /*0018*/ 	.word	0x00000002
        /*0030*/ 	.string	""
        /*0030*/ 	.string	"ptxas"
        /*0030*/ 	.string	"Cuda compilation tools, release 13.0, V13.0.88"
        /*0030*/ 	.string	"Build cuda_13.0.r13.0/compiler.36424714_0"
        /*0030*/ 	.string	"-arch sm_100 -m 64 "



//--------------------- .note.nv.cuinfo           --------------------------
	.section	.note.nv.cuinfo,"",@"SHT_NOTE"
	.sectionflags	@"SHF_NOTE_NV_CUINFO"
        /*0018*/ 	.short	0x0002
        /*001a*/ 	.short	0x0064
        /*001c*/ 	.short	0x0082
	.zero		2


//--------------------- .nv.info                  --------------------------
	.section	.nv.info,"",@"SHT_CUDA_INFO"
	.align	4


	//----- nvinfo : EIATTR_REGCOUNT
	.align		4
        /*0000*/ 	.byte	0x04, 0x2f
        /*0002*/ 	.short	(.L_2 - .L_1)
	.align		4
.L_1:
        /*0004*/ 	.word	index@(_Z8sayHellov)
        /*0008*/ 	.word	0x00000018


	//----- nvinfo : EIATTR_FRAME_SIZE
	.align		4
.L_2:
        /*000c*/ 	.byte	0x04, 0x11
        /*000e*/ 	.short	(.L_4 - .L_3)
	.align		4
.L_3:
        /*0010*/ 	.word	index@(_Z8sayHellov)
        /*0014*/ 	.word	0x00000008


	//----- nvinfo : EIATTR_MIN_STACK_SIZE
	.align		4
.L_4:
        /*0018*/ 	.byte	0x04, 0x12
        /*001a*/ 	.short	(.L_6 - .L_5)
	.align		4
.L_5:
        /*001c*/ 	.word	index@(_Z8sayHellov)
        /*0020*/ 	.word	0x00000008
.L_6:


//--------------------- .nv.compat                --------------------------
	.section	.nv.compat,"",@"SHT_CUDA_COMPAT_INFO"
	.align	4
        /*0000*/ 	.byte	0x02, 0x09, 0x00, 0x00, 0x02, 0x02, 0x01, 0x00, 0x02, 0x05, 0x05, 0x00, 0x03, 0x07, 0x01, 0x01
        /*0010*/ 	.byte	0x02, 0x03, 0x00, 0x00, 0x02, 0x06, 0x01, 0x00, 0x04, 0x0b, 0x08, 0x00, 0x09, 0x00, 0x00, 0x00
        /*0020*/ 	.byte	0x00, 0x00, 0x00, 0x00


//--------------------- .nv.info._Z8sayHellov     --------------------------
	.section	.nv.info._Z8sayHellov,"",@"SHT_CUDA_INFO"
	.sectionflags	@""
	.align	4


	//----- nvinfo : EIATTR_CUDA_API_VERSION
	.align		4
        /*0000*/ 	.byte	0x04, 0x37
        /*0002*/ 	.short	(.L_8 - .L_7)
.L_7:
        /*0004*/ 	.word	0x00000082


	//----- nvinfo : EIATTR_SPARSE_MMA_MASK
	.align		4
.L_8:
        /*0008*/ 	.byte	0x03, 0x50
        /*000a*/ 	.short	0x0000


	//----- nvinfo : EIATTR_MAXREG_COUNT
	.align		4
        /*000c*/ 	.byte	0x03, 0x1b
        /*000e*/ 	.short	0x00ff


	//----- nvinfo : EIATTR_EXTERNS
	.align		4
        /*0010*/ 	.byte	0x04, 0x0f
        /*0012*/ 	.short	(.L_10 - .L_9)


	//   ....[0]....
	.align		4
.L_9:
        /*0014*/ 	.word	index@(vprintf)


	//----- nvinfo : EIATTR_MERCURY_ISA_VERSION
	.align		4
.L_10:
        /*0018*/ 	.byte	0x03, 0x5f
        /*001a*/ 	.short	0x0101


	//----- nvinfo : EIATTR_VRC_CTA_INIT_COUNT
	.align		4
        /*001c*/ 	.byte	0x02, 0x4a
	.zero		1
	.zero		1


	//----- nvinfo : EIATTR_SYSCALL_OFFSETS
	.align		4
        /*0020*/ 	.byte	0x04, 0x46
        /*0022*/ 	.short	(.L_12 - .L_11)


	//   ....[0]....
.L_11:
        /*0024*/ 	.word	0x000000e0


	//----- nvinfo : EIATTR_EXIT_INSTR_OFFSETS
	.align		4
.L_12:
        /*0028*/ 	.byte	0x04, 0x1c
        /*002a*/ 	.short	(.L_14 - .L_13)


	//   ....[0]....
.L_13:
        /*002c*/ 	.word	0x000000f0


	//----- nvinfo : EIATTR_SW_WAR
	.align		4
.L_14:
        /*0030*/ 	.byte	0x04, 0x36
        /*0032*/ 	.short	(.L_16 - .L_15)
.L_15:
        /*0034*/ 	.word	0x00000008
.L_16:


//--------------------- .nv.callgraph             --------------------------
	.section	.nv.callgraph,"",@"SHT_CUDA_CALLGRAPH"
	.align	4
	.sectionentsize	8
	.align		4
        /*0000*/ 	.word	0x00000000
	.align		4
        /*0004*/ 	.word	0xffffffff
	.align		4
        /*0008*/ 	.word	index@(_Z8sayHellov)
	.align		4
        /*000c*/ 	.word	index@(vprintf)
	.align		4
        /*0010*/ 	.word	0x00000000
	.align		4
        /*0014*/ 	.word	0xfffffffe
	.align		4
        /*0018*/ 	.word	0x00000000
	.align		4
        /*001c*/ 	.word	0xfffffffd
	.align		4
        /*0020*/ 	.word	0x00000000
	.align		4
        /*0024*/ 	.word	0xfffffffc


//--------------------- .nv.constant4             --------------------------
	.section	.nv.constant4,"a",@progbits
	.align	8
	.align		8
.nv.constant4:
        /*0000*/ 	.dword	vprintf
	.align		8
        /*0008*/ 	.dword	$str


//--------------------- .text._Z8sayHellov        --------------------------
	.section	.text._Z8sayHellov,"ax",@progbits
	.align	128
        .global         _Z8sayHellov
        .type           _Z8sayHellov,@function
        .size           _Z8sayHellov,(.L_x_2 - _Z8sayHellov)
        .other          _Z8sayHellov,@"STO_CUDA_ENTRY STV_DEFAULT"
_Z8sayHellov:
.text._Z8sayHellov:
[----:B------:R-:W0:Y:S01]  /*0000*/  LDC R1, c[0x0][0x37c] ;  /* 0x0000df00ff017b82 */ /* 0x000e220000000800 */
[----:B------:R-:W1:Y:S01]  /*0010*/  S2R R8, SR_TID.X ;  /* 0x0000000000087919 */ /* 0x000e620000002100 */
[----:B0-----:R-:W-:Y:S01]  /*0020*/  VIADD R1, R1, 0xfffffff8 ;  /* 0xfffffff801017836 */ /* 0x001fe20000000000 */
[----:B------:R-:W-:Y:S01]  /*0030*/  MOV R0, 0x0 ;  /* 0x0000000000007802 */ /* 0x000fe20000000f00 */
[----:B------:R-:W0:Y:S04]  /*0040*/  LDCU UR4, c[0x0][0x2f8] ;  /* 0x00005f00ff0477ac */ /* 0x000e280008000800 */
[----:B------:R2:W3:Y:S01]  /*0050*/  LDC.64 R2, c[0x4][R0] ;  /* 0x0100000000027b82 */ /* 0x0004e20000000a00 */
[----:B------:R-:W4:Y:S01]  /*0060*/  LDCU.64 UR6, c[0x4][0x8] ;  /* 0x01000100ff0677ac */ /* 0x000f220008000a00 */
[----:B------:R-:W5:Y:S01]  /*0070*/  LDCU UR5, c[0x0][0x2fc] ;  /* 0x00005f80ff0577ac */ /* 0x000f620008000800 */
[----:B0-----:R-:W-:Y:S01]  /*0080*/  IADD3 R6, P0, PT, R1, UR4, RZ ;  /* 0x0000000401067c10 */ /* 0x001fe2000ff1e0ff */
[----:B----4-:R-:W-:Y:S01]  /*0090*/  IMAD.U32 R4, RZ, RZ, UR6 ;  /* 0x00000006ff047e24 */ /* 0x010fe2000f8e00ff */
[----:B------:R-:W-:-:S03]  /*00a0*/  MOV R5, UR7 ;  /* 0x0000000700057c02 */ /* 0x000fc60008000f00 */
[----:B-----5:R-:W-:Y:S01]  /*00b0*/  IMAD.X R7, RZ, RZ, UR5, P0 ;  /* 0x00000005ff077e24 */ /* 0x020fe200080e06ff */
[----:B-1----:R2:W-:Y:S07]  /*00c0*/  STL [R1], R8 ;  /* 0x0000000801007387 */ /* 0x0025ee0000100800 */
[----:B------:R-:W-:-:S07]  /*00d0*/  LEPC R20, `(.L_x_0) ;  /* 0x000000001014794e */ /* 0x000fce0000000000 */
[----:B--23--:R-:W-:Y:S05]  /*00e0*/  CALL.ABS.NOINC R2 ;  /* 0x0000000002007343 */ /* 0x00cfea0003c00000 */
.L_x_0:
[----:B------:R-:W-:Y:S05]  /*00f0*/  EXIT ;  /* 0x000000000000794d */ /* 0x000fea0003800000 */
.L_x_1:
[----:B------:R-:W-:-:S00]  /*0100*/  BRA `(.L_x_1) ;  /* 0xfffffffc00fc7947 */ /* 0x000fc0000383ffff */
[----:B------:R-:W-:-:S00]  /*0110*/  NOP ;  /* 0x0000000000007918 */ /* 0x000fc00000000000 */
        /* <DEDUP_REMOVED lines=14> */
.L_x_2:


//--------------------- .nv.global.init           --------------------------
	.section	.nv.global.init,"aw",@progbits
.nv.global.init:
	.type		$str,@object
	.size		$str,(.L_0 - $str)
$str:
        /*0000*/ 	.byte	0x48, 0x65, 0x6c, 0x6c, 0x6f, 0x20, 0x66, 0x72, 0x6f, 0x6d, 0x20, 0x79, 0x6f, 0x75, 0x72, 0x20
        /*0010*/ 	.byte	0x4e, 0x56, 0x49, 0x44, 0x49, 0x41, 0x20, 0x47, 0x50, 0x55, 0x2d, 0x74, 0x68, 0x72, 0x65, 0x61
        /*0020*/ 	.byte	0x64, 0x20, 0x25, 0x64, 0x21, 0x0a, 0x00
.L_0:


//--------------------- .nv.shared.reserved.0     --------------------------
	.section	.nv.shared.reserved.0,"aw",@nobits
	.weak		__nv_reservedSMEM_offset_0_alias
	.size		__nv_reservedSMEM_offset_0_alias, 0, 64
	.other		__nv_reservedSMEM_offset_0_alias,@"STO_CUDA_RESERVED_SHARED STV_DEFAULT"
__nv_reservedSMEM_offset_0_alias:
	.zero		0
	.zero		64


//--------------------- .nv.constant0._Z8sayHellov --------------------------
	.section	.nv.constant0._Z8sayHellov,"a",@progbits
	.sectionflags	@""
	.align	4
.nv.constant0._Z8sayHellov:
	.zero		896


//--------------------- SYMBOLS --------------------------

	.type		.nv.reservedSmem.offset0,@object
	.size		.nv.reservedSmem.offset0,0x4
	.type		vprintf,@function
